//
// Generated by NVIDIA NVVM Compiler
//
// Compiler Build ID: CL-36424714
// Cuda compilation tools, release 13.0, V13.0.88
// Based on NVVM 20.0.0
//

.version 9.0
.target sm_100
.address_size 64

	// .globl	_Z15matrix_multiplyPiS_S_i
.extern .func  (.param .b32 func_retval0) vprintf
(
	.param .b64 vprintf_param_0,
	.param .b64 vprintf_param_1
)
;
.global .align 1 .b8 $str[66] = {66, 108, 111, 99, 107, 32, 32, 120, 58, 37, 100, 44, 121, 58, 37, 100, 32, 84, 104, 114, 101, 97, 100, 32, 120, 58, 37, 100, 44, 121, 58, 37, 100, 32, 61, 62, 32, 65, 100, 100, 105, 110, 103, 32, 65, 91, 37, 100, 93, 32, 43, 32, 66, 91, 37, 100, 93, 32, 116, 111, 32, 115, 117, 109, 10};
.global .align 1 .b8 $str$1[58] = {66, 108, 111, 99, 107, 32, 32, 120, 58, 37, 100, 44, 121, 58, 37, 100, 32, 84, 104, 114, 101, 97, 100, 32, 120, 58, 37, 100, 44, 121, 58, 37, 100, 32, 61, 62, 32, 83, 97, 118, 105, 110, 103, 32, 115, 117, 109, 32, 116, 111, 32, 67, 91, 37, 100, 93, 10};

.visible .entry _Z15matrix_multiplyPiS_S_i(
	.param .u64 .ptr .align 1 _Z15matrix_multiplyPiS_S_i_param_0,
	.param .u64 .ptr .align 1 _Z15matrix_multiplyPiS_S_i_param_1,
	.param .u64 .ptr .align 1 _Z15matrix_multiplyPiS_S_i_param_2,
	.param .u32 _Z15matrix_multiplyPiS_S_i_param_3
)
{
	.local .align 8 .b8 	__local_depot0[24];
	.reg .b64 	%SP;
	.reg .b64 	%SPL;
	.reg .pred 	%p<10>;
	.reg .b32 	%r<156>;
	.reg .b64 	%rd<67>;

	mov.u64 	%SPL, __local_depot0;
	cvta.local.u64 	%SP, %SPL;
	ld.param.u64 	%rd5, [_Z15matrix_multiplyPiS_S_i_param_0];
	ld.param.u64 	%rd6, [_Z15matrix_multiplyPiS_S_i_param_1];
	ld.param.u32 	%r30, [_Z15matrix_multiplyPiS_S_i_param_3];
	cvta.to.global.u64 	%rd1, %rd6;
	cvta.to.global.u64 	%rd2, %rd5;
	add.u64 	%rd7, %SP, 0;
	add.u64 	%rd3, %SPL, 0;
	mov.u32 	%r1, %ctaid.y;
	mov.u32 	%r31, %ntid.y;
	mov.u32 	%r2, %tid.y;
	mad.lo.s32 	%r3, %r1, %r31, %r2;
	mov.u32 	%r4, %ctaid.x;
	mov.u32 	%r32, %ntid.x;
	mov.u32 	%r5, %tid.x;
	mad.lo.s32 	%r6, %r4, %r32, %r5;
	max.s32 	%r33, %r3, %r6;
	setp.ge.s32 	%p1, %r33, %r30;
	@%p1 bra 	$L__BB0_13;
	mul.lo.s32 	%r7, %r30, %r3;
	and.b32  	%r8, %r30, 7;
	setp.lt.u32 	%p2, %r30, 8;
	mov.b32 	%r150, 0;
	mov.u32 	%r155, %r150;
	@%p2 bra 	$L__BB0_4;
	mov.b32 	%r144, 0;
	mov.u64 	%rd12, $str;
	mul.wide.s32 	%rd15, %r30, 4;
	mov.u32 	%r155, %r144;
$L__BB0_3:
	.pragma "nounroll";
	add.s32 	%r37, %r144, %r7;
	mul.wide.u32 	%rd8, %r37, 4;
	add.s64 	%rd9, %rd2, %rd8;
	ld.global.u32 	%r38, [%rd9];
	mad.lo.s32 	%r39, %r144, %r30, %r6;
	mul.wide.s32 	%rd10, %r39, 4;
	add.s64 	%rd11, %rd1, %rd10;
	ld.global.u32 	%r40, [%rd11];
	mad.lo.s32 	%r41, %r40, %r38, %r155;
	st.local.v2.u32 	[%rd3], {%r4, %r1};
	st.local.v2.u32 	[%rd3+8], {%r5, %r2};
	st.local.v2.u32 	[%rd3+16], {%r37, %r39};
	cvta.global.u64 	%rd13, %rd12;
	{ // callseq 0, 0
	.param .b64 param0;
	st.param.b64 	[param0], %rd13;
	.param .b64 param1;
	st.param.b64 	[param1], %rd7;
	.param .b32 retval0;
	call.uni (retval0), 
	vprintf, 
	(
	param0, 
	param1
	);
	ld.param.b32 	%r42, [retval0];
	} // callseq 0
	add.s32 	%r44, %r37, 1;
	ld.global.u32 	%r45, [%rd9+4];
	add.s32 	%r46, %r39, %r30;
	add.s64 	%rd16, %rd11, %rd15;
	ld.global.u32 	%r47, [%rd16];
	mad.lo.s32 	%r48, %r47, %r45, %r41;
	st.local.v2.u32 	[%rd3], {%r4, %r1};
	st.local.v2.u32 	[%rd3+8], {%r5, %r2};
	st.local.v2.u32 	[%rd3+16], {%r44, %r46};
	{ // callseq 1, 0
	.param .b64 param0;
	st.param.b64 	[param0], %rd13;
	.param .b64 param1;
	st.param.b64 	[param1], %rd7;
	.param .b32 retval0;
	call.uni (retval0), 
	vprintf, 
	(
	param0, 
	param1
	);
	ld.param.b32 	%r49, [retval0];
	} // callseq 1
	add.s32 	%r51, %r37, 2;
	ld.global.u32 	%r52, [%rd9+8];
	add.s32 	%r53, %r46, %r30;
	add.s64 	%rd17, %rd16, %rd15;
	ld.global.u32 	%r54, [%rd17];
	mad.lo.s32 	%r55, %r54, %r52, %r48;
	st.local.v2.u32 	[%rd3], {%r4, %r1};
	st.local.v2.u32 	[%rd3+8], {%r5, %r2};
	st.local.v2.u32 	[%rd3+16], {%r51, %r53};
	{ // callseq 2, 0
	.param .b64 param0;
	st.param.b64 	[param0], %rd13;
	.param .b64 param1;
	st.param.b64 	[param1], %rd7;
	.param .b32 retval0;
	call.uni (retval0), 
	vprintf, 
	(
	param0, 
	param1
	);
	ld.param.b32 	%r56, [retval0];
	} // callseq 2
	add.s32 	%r58, %r37, 3;
	ld.global.u32 	%r59, [%rd9+12];
	add.s32 	%r60, %r53, %r30;
	add.s64 	%rd18, %rd17, %rd15;
	ld.global.u32 	%r61, [%rd18];
	mad.lo.s32 	%r62, %r61, %r59, %r55;
	st.local.v2.u32 	[%rd3], {%r4, %r1};
	st.local.v2.u32 	[%rd3+8], {%r5, %r2};
	st.local.v2.u32 	[%rd3+16], {%r58, %r60};
	{ // callseq 3, 0
	.param .b64 param0;
	st.param.b64 	[param0], %rd13;
	.param .b64 param1;
	st.param.b64 	[param1], %rd7;
	.param .b32 retval0;
	call.uni (retval0), 
	vprintf, 
	(
	param0, 
	param1
	);
	ld.param.b32 	%r63, [retval0];
	} // callseq 3
	add.s32 	%r65, %r37, 4;
	ld.global.u32 	%r66, [%rd9+16];
	add.s32 	%r67, %r60, %r30;
	add.s64 	%rd19, %rd18, %rd15;
	ld.global.u32 	%r68, [%rd19];
	mad.lo.s32 	%r69, %r68, %r66, %r62;
	st.local.v2.u32 	[%rd3], {%r4, %r1};
	st.local.v2.u32 	[%rd3+8], {%r5, %r2};
	st.local.v2.u32 	[%rd3+16], {%r65, %r67};
	{ // callseq 4, 0
	.param .b64 param0;
	st.param.b64 	[param0], %rd13;
	.param .b64 param1;
	st.param.b64 	[param1], %rd7;
	.param .b32 retval0;
	call.uni (retval0), 
	vprintf, 
	(
	param0, 
	param1
	);
	ld.param.b32 	%r70, [retval0];
	} // callseq 4
	add.s32 	%r72, %r37, 5;
	ld.global.u32 	%r73, [%rd9+20];
	add.s32 	%r74, %r67, %r30;
	add.s64 	%rd20, %rd19, %rd15;
	ld.global.u32 	%r75, [%rd20];
	mad.lo.s32 	%r76, %r75, %r73, %r69;
	st.local.v2.u32 	[%rd3], {%r4, %r1};
	st.local.v2.u32 	[%rd3+8], {%r5, %r2};
	st.local.v2.u32 	[%rd3+16], {%r72, %r74};
	{ // callseq 5, 0
	.param .b64 param0;
	st.param.b64 	[param0], %rd13;
	.param .b64 param1;
	st.param.b64 	[param1], %rd7;
	.param .b32 retval0;
	call.uni (retval0), 
	vprintf, 
	(
	param0, 
	param1
	);
	ld.param.b32 	%r77, [retval0];
	} // callseq 5
	add.s32 	%r79, %r37, 6;
	ld.global.u32 	%r80, [%rd9+24];
	add.s32 	%r81, %r74, %r30;
	add.s64 	%rd21, %rd20, %rd15;
	ld.global.u32 	%r82, [%rd21];
	mad.lo.s32 	%r83, %r82, %r80, %r76;
	st.local.v2.u32 	[%rd3], {%r4, %r1};
	st.local.v2.u32 	[%rd3+8], {%r5, %r2};
	st.local.v2.u32 	[%rd3+16], {%r79, %r81};
	{ // callseq 6, 0
	.param .b64 param0;
	st.param.b64 	[param0], %rd13;
	.param .b64 param1;
	st.param.b64 	[param1], %rd7;
	.param .b32 retval0;
	call.uni (retval0), 
	vprintf, 
	(
	param0, 
	param1
	);
	ld.param.b32 	%r84, [retval0];
	} // callseq 6
	add.s32 	%r86, %r37, 7;
	ld.global.u32 	%r87, [%rd9+28];
	add.s32 	%r88, %r81, %r30;
	add.s64 	%rd22, %rd21, %rd15;
	ld.global.u32 	%r89, [%rd22];
	mad.lo.s32 	%r155, %r89, %r87, %r83;
	st.local.v2.u32 	[%rd3], {%r4, %r1};
	st.local.v2.u32 	[%rd3+8], {%r5, %r2};
	st.local.v2.u32 	[%rd3+16], {%r86, %r88};
	{ // callseq 7, 0
	.param .b64 param0;
	st.param.b64 	[param0], %rd13;
	.param .b64 param1;
	st.param.b64 	[param1], %rd7;
	.param .b32 retval0;
	call.uni (retval0), 
	vprintf, 
	(
	param0, 
	param1
	);
	ld.param.b32 	%r90, [retval0];
	} // callseq 7
	add.s32 	%r144, %r144, 8;
	and.b32  	%r150, %r30, 2147483640;
	setp.ne.s32 	%p3, %r144, %r150;
	@%p3 bra 	$L__BB0_3;
$L__BB0_4:
	setp.eq.s32 	%p4, %r8, 0;
	@%p4 bra 	$L__BB0_12;
	and.b32  	%r17, %r30, 3;
	setp.lt.u32 	%p5, %r8, 4;
	@%p5 bra 	$L__BB0_7;
	add.s32 	%r93, %r150, %r7;
	mul.wide.u32 	%rd23, %r93, 4;
	add.s64 	%rd24, %rd2, %rd23;
	ld.global.u32 	%r94, [%rd24];
	mad.lo.s32 	%r95, %r150, %r30, %r6;
	mul.wide.s32 	%rd25, %r95, 4;
	add.s64 	%rd26, %rd1, %rd25;
	ld.global.u32 	%r96, [%rd26];
	mad.lo.s32 	%r97, %r96, %r94, %r155;
	st.local.v2.u32 	[%rd3], {%r4, %r1};
	st.local.v2.u32 	[%rd3+8], {%r5, %r2};
	st.local.v2.u32 	[%rd3+16], {%r93, %r95};
	mov.u64 	%rd27, $str;
	cvta.global.u64 	%rd28, %rd27;
	add.u64 	%rd29, %SP, 0;
	{ // callseq 8, 0
	.param .b64 param0;
	st.param.b64 	[param0], %rd28;
	.param .b64 param1;
	st.param.b64 	[param1], %rd29;
	.param .b32 retval0;
	call.uni (retval0), 
	vprintf, 
	(
	param0, 
	param1
	);
	ld.param.b32 	%r98, [retval0];
	} // callseq 8
	add.s32 	%r100, %r93, 1;
	cvt.u64.u32 	%rd30, %r7;
	cvt.u64.u32 	%rd31, %r150;
	add.s64 	%rd32, %rd31, %rd30;
	shl.b64 	%rd33, %rd32, 2;
	add.s64 	%rd34, %rd2, %rd33;
	ld.global.u32 	%r101, [%rd34+4];
	add.s32 	%r102, %r95, %r30;
	mul.wide.s32 	%rd35, %r30, 4;
	add.s64 	%rd36, %rd26, %rd35;
	ld.global.u32 	%r103, [%rd36];
	mad.lo.s32 	%r104, %r103, %r101, %r97;
	st.local.v2.u32 	[%rd3], {%r4, %r1};
	st.local.v2.u32 	[%rd3+8], {%r5, %r2};
	st.local.v2.u32 	[%rd3+16], {%r100, %r102};
	{ // callseq 9, 0
	.param .b64 param0;
	st.param.b64 	[param0], %rd28;
	.param .b64 param1;
	st.param.b64 	[param1], %rd29;
	.param .b32 retval0;
	call.uni (retval0), 
	vprintf, 
	(
	param0, 
	param1
	);
	ld.param.b32 	%r105, [retval0];
	} // callseq 9
	add.s32 	%r107, %r93, 2;
	ld.global.u32 	%r108, [%rd34+8];
	add.s32 	%r109, %r102, %r30;
	add.s64 	%rd37, %rd36, %rd35;
	ld.global.u32 	%r110, [%rd37];
	mad.lo.s32 	%r111, %r110, %r108, %r104;
	st.local.v2.u32 	[%rd3], {%r4, %r1};
	st.local.v2.u32 	[%rd3+8], {%r5, %r2};
	st.local.v2.u32 	[%rd3+16], {%r107, %r109};
	{ // callseq 10, 0
	.param .b64 param0;
	st.param.b64 	[param0], %rd28;
	.param .b64 param1;
	st.param.b64 	[param1], %rd29;
	.param .b32 retval0;
	call.uni (retval0), 
	vprintf, 
	(
	param0, 
	param1
	);
	ld.param.b32 	%r112, [retval0];
	} // callseq 10
	add.s32 	%r114, %r93, 3;
	ld.global.u32 	%r115, [%rd34+12];
	add.s32 	%r116, %r109, %r30;
	add.s64 	%rd38, %rd37, %rd35;
	ld.global.u32 	%r117, [%rd38];
	mad.lo.s32 	%r155, %r117, %r115, %r111;
	st.local.v2.u32 	[%rd3], {%r4, %r1};
	st.local.v2.u32 	[%rd3+8], {%r5, %r2};
	st.local.v2.u32 	[%rd3+16], {%r114, %r116};
	{ // callseq 11, 0
	.param .b64 param0;
	st.param.b64 	[param0], %rd28;
	.param .b64 param1;
	st.param.b64 	[param1], %rd29;
	.param .b32 retval0;
	call.uni (retval0), 
	vprintf, 
	(
	param0, 
	param1
	);
	ld.param.b32 	%r118, [retval0];
	} // callseq 11
	add.s32 	%r150, %r150, 4;
$L__BB0_7:
	setp.eq.s32 	%p6, %r17, 0;
	@%p6 bra 	$L__BB0_12;
	setp.eq.s32 	%p7, %r17, 1;
	@%p7 bra 	$L__BB0_10;
	add.s32 	%r121, %r150, %r7;
	mul.wide.u32 	%rd39, %r121, 4;
	add.s64 	%rd40, %rd2, %rd39;
	ld.global.u32 	%r122, [%rd40];
	mad.lo.s32 	%r123, %r150, %r30, %r6;
	mul.wide.s32 	%rd41, %r123, 4;
	add.s64 	%rd42, %rd1, %rd41;
	ld.global.u32 	%r124, [%rd42];
	mad.lo.s32 	%r125, %r124, %r122, %r155;
	st.local.v2.u32 	[%rd3], {%r4, %r1};
	st.local.v2.u32 	[%rd3+8], {%r5, %r2};
	st.local.v2.u32 	[%rd3+16], {%r121, %r123};
	mov.u64 	%rd43, $str;
	cvta.global.u64 	%rd44, %rd43;
	add.u64 	%rd45, %SP, 0;
	{ // callseq 12, 0
	.param .b64 param0;
	st.param.b64 	[param0], %rd44;
	.param .b64 param1;
	st.param.b64 	[param1], %rd45;
	.param .b32 retval0;
	call.uni (retval0), 
	vprintf, 
	(
	param0, 
	param1
	);
	ld.param.b32 	%r126, [retval0];
	} // callseq 12
	add.s32 	%r128, %r121, 1;
	cvt.u64.u32 	%rd46, %r7;
	cvt.u64.u32 	%rd47, %r150;
	add.s64 	%rd48, %rd47, %rd46;
	shl.b64 	%rd49, %rd48, 2;
	add.s64 	%rd50, %rd2, %rd49;
	ld.global.u32 	%r129, [%rd50+4];
	add.s32 	%r130, %r123, %r30;
	mul.wide.s32 	%rd51, %r30, 4;
	add.s64 	%rd52, %rd42, %rd51;
	ld.global.u32 	%r131, [%rd52];
	mad.lo.s32 	%r155, %r131, %r129, %r125;
	st.local.v2.u32 	[%rd3], {%r4, %r1};
	st.local.v2.u32 	[%rd3+8], {%r5, %r2};
	st.local.v2.u32 	[%rd3+16], {%r128, %r130};
	{ // callseq 13, 0
	.param .b64 param0;
	st.param.b64 	[param0], %rd44;
	.param .b64 param1;
	st.param.b64 	[param1], %rd45;
	.param .b32 retval0;
	call.uni (retval0), 
	vprintf, 
	(
	param0, 
	param1
	);
	ld.param.b32 	%r132, [retval0];
	} // callseq 13
	add.s32 	%r150, %r150, 2;
$L__BB0_10:
	and.b32  	%r134, %r30, 1;
	setp.eq.b32 	%p8, %r134, 1;
	not.pred 	%p9, %p8;
	@%p9 bra 	$L__BB0_12;
	add.s32 	%r135, %r150, %r7;
	mul.wide.u32 	%rd53, %r135, 4;
	add.s64 	%rd54, %rd2, %rd53;
	ld.global.u32 	%r136, [%rd54];
	mad.lo.s32 	%r137, %r150, %r30, %r6;
	mul.wide.s32 	%rd55, %r137, 4;
	add.s64 	%rd56, %rd1, %rd55;
	ld.global.u32 	%r138, [%rd56];
	mad.lo.s32 	%r155, %r138, %r136, %r155;
	st.local.v2.u32 	[%rd3], {%r4, %r1};
	st.local.v2.u32 	[%rd3+8], {%r5, %r2};
	st.local.v2.u32 	[%rd3+16], {%r135, %r137};
	mov.u64 	%rd57, $str;
	cvta.global.u64 	%rd58, %rd57;
	add.u64 	%rd59, %SP, 0;
	{ // callseq 14, 0
	.param .b64 param0;
	st.param.b64 	[param0], %rd58;
	.param .b64 param1;
	st.param.b64 	[param1], %rd59;
	.param .b32 retval0;
	call.uni (retval0), 
	vprintf, 
	(
	param0, 
	param1
	);
	ld.param.b32 	%r139, [retval0];
	} // callseq 14
$L__BB0_12:
	ld.param.u64 	%rd66, [_Z15matrix_multiplyPiS_S_i_param_2];
	add.s32 	%r141, %r7, %r6;
	st.local.v2.u32 	[%rd3], {%r4, %r1};
	st.local.v2.u32 	[%rd3+8], {%r5, %r2};
	st.local.u32 	[%rd3+16], %r141;
	mov.u64 	%rd60, $str$1;
	cvta.global.u64 	%rd61, %rd60;
	add.u64 	%rd62, %SP, 0;
	{ // callseq 15, 0
	.param .b64 param0;
	st.param.b64 	[param0], %rd61;
	.param .b64 param1;
	st.param.b64 	[param1], %rd62;
	.param .b32 retval0;
	call.uni (retval0), 
	vprintf, 
	(
	param0, 
	param1
	);
	ld.param.b32 	%r142, [retval0];
	} // callseq 15
	cvta.to.global.u64 	%rd63, %rd66;
	mul.wide.s32 	%rd64, %r141, 4;
	add.s64 	%rd65, %rd63, %rd64;
	st.global.u32 	[%rd65], %r155;
$L__BB0_13:
	ret;

}


// ===== COMPILED SASS (sm_100) =====

	.target	sm_100

	.elftype	@"ET_EXEC"


//--------------------- .note.nv.tkinfo           --------------------------
	.section	.note.nv.tkinfo,"",@"SHT_NOTE"
	.sectionflags	@"SHF_NOTE_NV_TKINFO"
	.tkinfo
        /*0018*/ 	.word	0x00000002
        /*0030*/ 	.string	""
        /*0030*/ 	.string	"ptxas"
        /*0030*/ 	.string	"Cuda compilation tools, release 13.0, V13.0.88"
        /*0030*/ 	.string	"Build cuda_13.0.r13.0/compiler.36424714_0"
        /*0030*/ 	.string	"-arch sm_100 -m 64 "



//--------------------- .note.nv.cuinfo           --------------------------
	.section	.note.nv.cuinfo,"",@"SHT_NOTE"
	.sectionflags	@"SHF_NOTE_NV_CUINFO"
        /*0018*/ 	.short	0x0002
        /*001a*/ 	.short	0x0064
        /*001c*/ 	.short	0x0082
	.zero		2


//--------------------- .nv.info                  --------------------------
	.section	.nv.info,"",@"SHT_CUDA_INFO"
	.align	4


	//----- nvinfo : EIATTR_REGCOUNT
	.align		4
        /*0000*/ 	.byte	0x04, 0x2f
        /*0002*/ 	.short	(.L_3 - .L_2)
	.align		4
.L_2:
        /*0004*/ 	.word	index@(_Z15matrix_multiplyPiS_S_i)
        /*0008*/ 	.word	0x00000028


	//----- nvinfo : EIATTR_FRAME_SIZE
	.align		4
.L_3:
        /*000c*/ 	.byte	0x04, 0x11
        /*000e*/ 	.short	(.L_5 - .L_4)
	.align		4
.L_4:
        /*0010*/ 	.word	index@(_Z15matrix_multiplyPiS_S_i)
        /*0014*/ 	.word	0x00000018


	//----- nvinfo : EIATTR_MIN_STACK_SIZE
	.align		4
.L_5:
        /*0018*/ 	.byte	0x04, 0x12
        /*001a*/ 	.short	(.L_7 - .L_6)
	.align		4
.L_6:
        /*001c*/ 	.word	index@(_Z15matrix_multiplyPiS_S_i)
        /*0020*/ 	.word	0x00000018
.L_7:


//--------------------- .nv.compat                --------------------------
	.section	.nv.compat,"",@"SHT_CUDA_COMPAT_INFO"
	.align	4
        /*0000*/ 	.byte	0x02, 0x09, 0x00, 0x00, 0x02, 0x02, 0x01, 0x00, 0x02, 0x05, 0x05, 0x00, 0x03, 0x07, 0x01, 0x01
        /*0010*/ 	.byte	0x02, 0x03, 0x00, 0x00, 0x02, 0x06, 0x01, 0x00, 0x04, 0x0b, 0x08, 0x00, 0x09, 0x00, 0x00, 0x00
        /*0020*/ 	.byte	0x00, 0x00, 0x00, 0x00


//--------------------- .nv.info._Z15matrix_multiplyPiS_S_i --------------------------
	.section	.nv.info._Z15matrix_multiplyPiS_S_i,"",@"SHT_CUDA_INFO"
	.sectionflags	@""
	.align	4


	//----- nvinfo : EIATTR_CUDA_API_VERSION
	.align		4
        /*0000*/ 	.byte	0x04, 0x37
        /*0002*/ 	.short	(.L_9 - .L_8)
.L_8:
        /*0004*/ 	.word	0x00000082


	//----- nvinfo : EIATTR_KPARAM_INFO
	.align		4
.L_9:
        /*0008*/ 	.byte	0x04, 0x17
        /*000a*/ 	.short	(.L_11 - .L_10)
.L_10:
        /*000c*/ 	.word	0x00000000
        /*0010*/ 	.short	0x0003
        /*0012*/ 	.short	0x0018
        /*0014*/ 	.byte	0x00, 0xf0, 0x11, 0x00


	//----- nvinfo : EIATTR_KPARAM_INFO
	.align		4
.L_11:
        /*0018*/ 	.byte	0x04, 0x17
        /*001a*/ 	.short	(.L_13 - .L_12)
.L_12:
        /*001c*/ 	.word	0x00000000
        /*0020*/ 	.short	0x0002
        /*0022*/ 	.short	0x0010
        /*0024*/ 	.byte	0x00, 0xf5, 0x21, 0x00


	//----- nvinfo : EIATTR_KPARAM_INFO
	.align		4
.L_13:
        /*0028*/ 	.byte	0x04, 0x17
        /*002a*/ 	.short	(.L_15 - .L_14)
.L_14:
        /*002c*/ 	.word	0x00000000
        /*0030*/ 	.short	0x0001
        /*0032*/ 	.short	0x0008
        /*0034*/ 	.byte	0x00, 0xf5, 0x21, 0x00


	//----- nvinfo : EIATTR_KPARAM_INFO
	.align		4
.L_15:
        /*0038*/ 	.byte	0x04, 0x17
        /*003a*/ 	.short	(.L_17 - .L_16)
.L_16:
        /*003c*/ 	.word	0x00000000
        /*0040*/ 	.short	0x0000
        /*0042*/ 	.short	0x0000
        /*0044*/ 	.byte	0x00, 0xf5, 0x21, 0x00


	//----- nvinfo : EIATTR_SPARSE_MMA_MASK
	.align		4
.L_17:
        /*0048*/ 	.byte	0x03, 0x50
        /*004a*/ 	.short	0x0000


	//----- nvinfo : EIATTR_MAXREG_COUNT
	.align		4
        /*004c*/ 	.byte	0x03, 0x1b
        /*004e*/ 	.short	0x00ff


	//----- nvinfo : EIATTR_EXTERNS
	.align		4
        /*0050*/ 	.byte	0x04, 0x0f
        /*0052*/ 	.short	(.L_19 - .L_18)


	//   ....[0]....
	.align		4
.L_18:
        /*0054*/ 	.word	index@(vprintf)


	//----- nvinfo : EIATTR_MERCURY_ISA_VERSION
	.align		4
.L_19:
        /*0058*/ 	.byte	0x03, 0x5f
        /*005a*/ 	.short	0x0101


	//----- nvinfo : EIATTR_VRC_CTA_INIT_COUNT
	.align		4
        /*005c*/ 	.byte	0x02, 0x4a
	.zero		1
	.zero		1


	//----- nvinfo : EIATTR_SYSCALL_OFFSETS
	.align		4
        /*0060*/ 	.byte	0x04, 0x46
        /*0062*/ 	.short	(.L_21 - .L_20)


	//   ....[0]....
.L_20:
        /*0064*/ 	.word	0x00000320


	//   ....[1]....
        /*0068*/ 	.word	0x00000440


	//   ....[2]....
        /*006c*/ 	.word	0x00000560


	//   ....[3]....
        /*0070*/ 	.word	0x00000680


	//   ....[4]....
        /*0074*/ 	.word	0x000007a0


	//   ....[5]....
        /*0078*/ 	.word	0x000008c0


	//   ....[6]....
        /*007c*/ 	.word	0x000009e0


	//   ....[7]....
        /*0080*/ 	.word	0x00000b00


	//   ....[8]....
        /*0084*/ 	.word	0x00000d00


	//   ....[9]....
        /*0088*/ 	.word	0x00000e80


	//   ....[10]....
        /*008c*/ 	.word	0x00000fa0


	//   ....[11]....
        /*0090*/ 	.word	0x000010c0


	//   ....[12]....
        /*0094*/ 	.word	0x00001290


	//   ....[13]....
        /*0098*/ 	.word	0x00001400


	//   ....[14]....
        /*009c*/ 	.word	0x000015b0


	//   ....[15]....
        /*00a0*/ 	.word	0x00001690


	//----- nvinfo : EIATTR_EXIT_INSTR_OFFSETS
	.align		4
.L_21:
        /*00a4*/ 	.byte	0x04, 0x1c
        /*00a6*/ 	.short	(.L_23 - .L_22)


	//   ....[0]....
.L_22:
        /*00a8*/ 	.word	0x00000120


	//   ....[1]....
        /*00ac*/ 	.word	0x000016d0


	//----- nvinfo : EIATTR_CRS_STACK_SIZE
	.align		4
.L_23:
        /*00b0*/ 	.byte	0x04, 0x1e
        /*00b2*/ 	.short	(.L_25 - .L_24)
.L_24:
        /*00b4*/ 	.word	0x00000000


	//----- nvinfo : EIATTR_CBANK_PARAM_SIZE
	.align		4
.L_25:
        /*00b8*/ 	.byte	0x03, 0x19
        /*00ba*/ 	.short	0x001c


	//----- nvinfo : EIATTR_PARAM_CBANK
	.align		4
        /*00bc*/ 	.byte	0x04, 0x0a
        /*00be*/ 	.short	(.L_27 - .L_26)
	.align		4
.L_26:
        /*00c0*/ 	.word	index@(.nv.constant0._Z15matrix_multiplyPiS_S_i)
        /*00c4*/ 	.short	0x0380
        /*00c6*/ 	.short	0x001c


	//----- nvinfo : EIATTR_SW_WAR
	.align		4
.L_27:
        /*00c8*/ 	.byte	0x04, 0x36
        /*00ca*/ 	.short	(.L_29 - .L_28)
.L_28:
        /*00cc*/ 	.word	0x00000008
.L_29:


//--------------------- .nv.callgraph             --------------------------
	.section	.nv.callgraph,"",@"SHT_CUDA_CALLGRAPH"
	.align	4
	.sectionentsize	8
	.align		4
        /*0000*/ 	.word	0x00000000
	.align		4
        /*0004*/ 	.word	0xffffffff
	.align		4
        /*0008*/ 	.word	index@(_Z15matrix_multiplyPiS_S_i)
	.align		4
        /*000c*/ 	.word	index@(vprintf)
	.align		4
        /*0010*/ 	.word	0x00000000
	.align		4
        /*0014*/ 	.word	0xfffffffe
	.align		4
        /*0018*/ 	.word	0x00000000
	.align		4
        /*001c*/ 	.word	0xfffffffd
	.align		4
        /*0020*/ 	.word	0x00000000
	.align		4
        /*0024*/ 	.word	0xfffffffc


//--------------------- .nv.constant4             --------------------------
	.section	.nv.constant4,"a",@progbits
	.align	8
	.align		8
.nv.constant4:
        /*0000*/ 	.dword	vprintf
	.align		8
        /*0008*/ 	.dword	$str
	.align		8
        /*0010*/ 	.dword	$str$1


//--------------------- .text._Z15matrix_multiplyPiS_S_i --------------------------
	.section	.text._Z15matrix_multiplyPiS_S_i,"ax",@progbits
	.align	128
        .global         _Z15matrix_multiplyPiS_S_i
        .type           _Z15matrix_multiplyPiS_S_i,@function
        .size           _Z15matrix_multiplyPiS_S_i,(.L_x_23 - _Z15matrix_multiplyPiS_S_i)
        .other          _Z15matrix_multiplyPiS_S_i,@"STO_CUDA_ENTRY STV_DEFAULT"
_Z15matrix_multiplyPiS_S_i:
.text._Z15matrix_multiplyPiS_S_i:
[----:B------:R-:W0:Y:S01]  /*0000*/  LDC R1, c[0x0][0x37c] ;  /* 0x0000df00ff017b82 */ /* 0x000e220000000800 */
[----:B------:R-:W1:Y:S01]  /*0010*/  S2R R17, SR_CTAID.Y ;  /* 0x0000000000117919 */ /* 0x000e620000002600 */
[----:B------:R-:W2:Y:S01]  /*0020*/  LDCU UR5, c[0x0][0x2fc] ;  /* 0x00005f80ff0577ac */ /* 0x000ea20008000800 */
[----:B0-----:R-:W-:Y:S01]  /*0030*/  IADD3 R1, PT, PT, R1, -0x18, RZ ;  /* 0xffffffe801017810 */ /* 0x001fe20007ffe0ff */
[----:B------:R-:W1:Y:S01]  /*0040*/  S2R R19, SR_TID.Y ;  /* 0x0000000000137919 */ /* 0x000e620000002200 */
[----:B------:R-:W1:Y:S01]  /*0050*/  LDCU UR6, c[0x0][0x364] ;  /* 0x00006c80ff0677ac */ /* 0x000e620008000800 */
[----:B------:R-:W0:Y:S01]  /*0060*/  S2R R16, SR_CTAID.X ;  /* 0x0000000000107919 */ /* 0x000e220000002500 */
[----:B------:R-:W0:Y:S01]  /*0070*/  LDCU UR7, c[0x0][0x360] ;  /* 0x00006c00ff0777ac */ /* 0x000e220008000800 */
[----:B------:R-:W0:Y:S01]  /*0080*/  S2R R18, SR_TID.X ;  /* 0x0000000000127919 */ /* 0x000e220000002100 */
[----:B------:R-:W3:Y:S01]  /*0090*/  LDCU UR8, c[0x0][0x398] ;  /* 0x00007300ff0877ac */ /* 0x000ee20008000800 */
[----:B------:R-:W4:Y:S01]  /*00a0*/  LDCU UR4, c[0x0][0x2f8] ;  /* 0x00005f00ff0477ac */ /* 0x000f220008000800 */
[----:B---3--:R-:W-:Y:S01]  /*00b0*/  IMAD.U32 R27, RZ, RZ, UR8 ;  /* 0x00000008ff1b7e24 */ /* 0x008fe2000f8e00ff */
[----:B----4-:R-:W-:Y:S01]  /*00c0*/  IADD3 R25, P1, PT, R1, UR4, RZ ;  /* 0x0000000401197c10 */ /* 0x010fe2000ff3e0ff */
[----:B-1----:R-:W-:-:S03]  /*00d0*/  IMAD R31, R17, UR6, R19 ;  /* 0x00000006111f7c24 */ /* 0x002fc6000f8e0213 */
[----:B--2---:R-:W-:Y:S01]  /*00e0*/  IADD3.X R24, PT, PT, RZ, UR5, RZ, P1, !PT ;  /* 0x00000005ff187c10 */ /* 0x004fe20008ffe4ff */
[----:B0-----:R-:W-:-:S05]  /*00f0*/  IMAD R30, R16, UR7, R18 ;  /* 0x00000007101e7c24 */ /* 0x001fca000f8e0212 */
[----:B------:R-:W-:-:S04]  /*0100*/  VIMNMX R0, PT, PT, R31, R30, !PT ;  /* 0x0000001e1f007248 */ /* 0x000fc80007fe0100 */
[----:B------:R-:W-:-:S13]  /*0110*/  ISETP.GE.AND P0, PT, R0, R27, PT ;  /* 0x0000001b0000720c */ /* 0x000fda0003f06270 */
[----:B------:R-:W-:Y:S05]  /*0120*/  @P0 EXIT ;  /* 0x000000000000094d */ /* 0x000fea0003800000 */
[----:B------:R-:W-:Y:S01]  /*0130*/  ISETP.GE.U32.AND P0, PT, R27, 0x8, PT ;  /* 0x000000081b00780c */ /* 0x000fe20003f06070 */
[----:B------:R-:W0:Y:S01]  /*0140*/  LDCU.64 UR36, c[0x0][0x358] ;  /* 0x00006b00ff2477ac */ /* 0x000e220008000a00 */
[----:B------:R-:W-:Y:S02]  /*0150*/  HFMA2 R34, -RZ, RZ, 0, 0 ;  /* 0x00000000ff227431 */ /* 0x000fe400000001ff */
[----:B------:R-:W-:Y:S01]  /*0160*/  IMAD R31, R31, R27, RZ ;  /* 0x0000001b1f1f7224 */ /* 0x000fe200078e02ff */
[----:B------:R-:W-:Y:S01]  /*0170*/  LOP3.LUT R29, R27, 0x7, RZ, 0xc0, !PT ;  /* 0x000000071b1d7812 */ /* 0x000fe200078ec0ff */
[----:B------:R-:W-:-:S07]  /*0180*/  IMAD.MOV.U32 R2, RZ, RZ, RZ ;  /* 0x000000ffff027224 */ /* 0x000fce00078e00ff */
[----:B------:R-:W-:Y:S05]  /*0190*/  @!P0 BRA `(.L_x_0) ;  /* 0x0000000800748947 */ /* 0x000fea0003800000 */
[----:B------:R-:W-:Y:S01]  /*01a0*/  BSSY.RECONVERGENT B6, `(.L_x_0) ;  /* 0x000009c000067945 */ /* 0x000fe20003800200 */
[----:B------:R-:W-:Y:S01]  /*01b0*/  IMAD.MOV.U32 R28, RZ, RZ, RZ ;  /* 0x000000ffff1c7224 */ /* 0x000fe200078e00ff */
[----:B------:R-:W-:Y:S01]  /*01c0*/  MOV R34, RZ ;  /* 0x000000ff00227202 */ /* 0x000fe20000000f00 */
[----:B------:R-:W1:Y:S06]  /*01d0*/  LDCU UR38, c[0x0][0x398] ;  /* 0x00007300ff2677ac */ /* 0x000e6c0008000800 */
.L_x_9:
[----:B------:R-:W2:Y:S01]  /*01e0*/  LDC.64 R32, c[0x0][0x380] ;  /* 0x0000e000ff207b82 */ /* 0x000ea20000000a00 */
[----:B------:R-:W-:Y:S02]  /*01f0*/  IMAD.IADD R22, R31, 0x1, R28 ;  /* 0x000000011f167824 */ /* 0x000fe400078e021c */
[----:B-1----:R-:W-:-:S05]  /*0200*/  IMAD R23, R28, UR38, R30 ;  /* 0x000000261c177c24 */ /* 0x002fca000f8e021e */
[----:B------:R-:W1:Y:S01]  /*0210*/  LDC.64 R36, c[0x0][0x388] ;  /* 0x0000e200ff247b82 */ /* 0x000e620000000a00 */
[----:B------:R-:W-:Y:S01]  /*0220*/  MOV R2, 0x0 ;  /* 0x0000000000027802 */ /* 0x000fe20000000f00 */
[----:B------:R-:W3:Y:S01]  /*0230*/  LDCU.64 UR4, c[0x4][0x8] ;  /* 0x01000100ff0477ac */ /* 0x000ee20008000a00 */
[----:B--2---:R-:W-:-:S05]  /*0240*/  IMAD.WIDE.U32 R32, R22, 0x4, R32 ;  /* 0x0000000416207825 */ /* 0x004fca00078e0020 */
[----:B0-----:R-:W2:Y:S01]  /*0250*/  LDG.E R3, desc[UR36][R32.64] ;  /* 0x0000002420037981 */ /* 0x001ea2000c1e1900 */
[----:B-1----:R-:W-:-:S05]  /*0260*/  IMAD.WIDE R36, R23, 0x4, R36 ;  /* 0x0000000417247825 */ /* 0x002fca00078e0224 */
[----:B------:R-:W2:Y:S01]  /*0270*/  LDG.E R0, desc[UR36][R36.64] ;  /* 0x0000002424007981 */ /* 0x000ea2000c1e1900 */
[----:B------:R0:W1:Y:S03]  /*0280*/  LDC.64 R8, c[0x4][R2] ;  /* 0x0100000002087b82 */ /* 0x0000660000000a00 */
[----:B------:R0:W-:Y:S04]  /*0290*/  STL.64 [R1], R16 ;  /* 0x0000001001007387 */ /* 0x0001e80000100a00 */
[----:B------:R0:W-:Y:S04]  /*02a0*/  STL.64 [R1+0x8], R18 ;  /* 0x0000081201007387 */ /* 0x0001e80000100a00 */
[----:B------:R0:W-:Y:S01]  /*02b0*/  STL.64 [R1+0x10], R22 ;  /* 0x0000101601007387 */ /* 0x0001e20000100a00 */
[----:B---3--:R-:W-:Y:S01]  /*02c0*/  MOV R4, UR4 ;  /* 0x0000000400047c02 */ /* 0x008fe20008000f00 */
[----:B------:R-:W-:Y:S01]  /*02d0*/  IMAD.U32 R5, RZ, RZ, UR5 ;  /* 0x00000005ff057e24 */ /* 0x000fe2000f8e00ff */
[----:B------:R-:W-:Y:S01]  /*02e0*/  MOV R6, R25 ;  /* 0x0000001900067202 */ /* 0x000fe20000000f00 */
[----:B------:R-:W-:-:S02]  /*02f0*/  IMAD.MOV.U32 R7, RZ, RZ, R24 ;  /* 0x000000ffff077224 */ /* 0x000fc400078e0018 */
[----:B012---:R-:W-:-:S07]  /*0300*/  IMAD R34, R3, R0, R34 ;  /* 0x0000000003227224 */ /* 0x007fce00078e0222 */
[----:B------:R-:W-:-:S07]  /*0310*/  LEPC R20, `(.L_x_1) ;  /* 0x000000001014794e */ /* 0x000fce0000000000 */
[----:B------:R-:W-:Y:S05]  /*0320*/  CALL.ABS.NOINC R8 ;  /* 0x0000000008007343 */ /* 0x000fea0003c00000 */
.L_x_1:
[----:B------:R-:W0:Y:S01]  /*0330*/  LDC R27, c[0x0][0x398] ;  /* 0x0000e600ff1b7b82 */ /* 0x000e220000000800 */
[----:B------:R-:W2:Y:S01]  /*0340*/  LDG.E R3, desc[UR36][R32.64+0x4] ;  /* 0x0000042420037981 */ /* 0x000ea2000c1e1900 */
[----:B------:R-:W-:Y:S01]  /*0350*/  VIADD R26, R22, 0x1 ;  /* 0x00000001161a7836 */ /* 0x000fe20000000000 */
[----:B------:R-:W1:Y:S01]  /*0360*/  LDCU.64 UR4, c[0x4][0x8] ;  /* 0x01000100ff0477ac */ /* 0x000e620008000a00 */
[----:B0-----:R-:W-:-:S05]  /*0370*/  IMAD.WIDE R36, R27, 0x4, R36 ;  /* 0x000000041b247825 */ /* 0x001fca00078e0224 */
[----:B------:R-:W2:Y:S01]  /*0380*/  LDG.E R0, desc[UR36][R36.64] ;  /* 0x0000002424007981 */ /* 0x000ea2000c1e1900 */
[----:B------:R-:W-:Y:S01]  /*0390*/  IADD3 R27, PT, PT, R23, R27, RZ ;  /* 0x0000001b171b7210 */ /* 0x000fe20007ffe0ff */
[----:B------:R0:W3:Y:S02]  /*03a0*/  LDC.64 R8, c[0x4][R2] ;  /* 0x0100000002087b82 */ /* 0x0000e40000000a00 */
[----:B------:R0:W-:Y:S04]  /*03b0*/  STL.64 [R1], R16 ;  /* 0x0000001001007387 */ /* 0x0001e80000100a00 */
[----:B------:R0:W-:Y:S04]  /*03c0*/  STL.64 [R1+0x10], R26 ;  /* 0x0000101a01007387 */ /* 0x0001e80000100a00 */
[----:B------:R0:W-:Y:S01]  /*03d0*/  STL.64 [R1+0x8], R18 ;  /* 0x0000081201007387 */ /* 0x0001e20000100a00 */
[----:B-1----:R-:W-:Y:S01]  /*03e0*/  MOV R4, UR4 ;  /* 0x0000000400047c02 */ /* 0x002fe20008000f00 */
[----:B------:R-:W-:Y:S01]  /*03f0*/  IMAD.U32 R5, RZ, RZ, UR5 ;  /* 0x00000005ff057e24 */ /* 0x000fe2000f8e00ff */
[----:B------:R-:W-:Y:S01]  /*0400*/  MOV R6, R25 ;  /* 0x0000001900067202 */ /* 0x000fe20000000f00 */
[----:B------:R-:W-:-:S02]  /*0410*/  IMAD.MOV.U32 R7, RZ, RZ, R24 ;  /* 0x000000ffff077224 */ /* 0x000fc400078e0018 */
[----:B0-23--:R-:W-:-:S07]  /*0420*/  IMAD R23, R3, R0, R34 ;  /* 0x0000000003177224 */ /* 0x00dfce00078e0222 */
[----:B------:R-:W-:-:S07]  /*0430*/  LEPC R20, `(.L_x_2) ;  /* 0x000000001014794e */ /* 0x000fce0000000000 */
[----:B------:R-:W-:Y:S05]  /*0440*/  CALL.ABS.NOINC R8 ;  /* 0x0000000008007343 */ /* 0x000fea0003c00000 */
.L_x_2:
        /* <DEDUP_REMOVED lines=18> */
.L_x_3:
        /* <DEDUP_REMOVED lines=18> */
.L_x_4:
        /* <DEDUP_REMOVED lines=18> */
.L_x_5:
        /* <DEDUP_REMOVED lines=18> */
.L_x_6:
        /* <DEDUP_REMOVED lines=18> */
.L_x_7:
[----:B------:R-:W0:Y:S01]  /*09f0*/  LDC R0, c[0x0][0x398] ;  /* 0x0000e600ff007b82 */ /* 0x000e220000000800 */
[----:B------:R-:W2:Y:S01]  /*0a00*/  LDG.E R32, desc[UR36][R32.64+0x1c] ;  /* 0x00001c2420207981 */ /* 0x000ea2000c1e1900 */
[----:B------:R-:W-:Y:S01]  /*0a10*/  VIADD R26, R22, 0x7 ;  /* 0x00000007161a7836 */ /* 0x000fe20000000000 */
[----:B------:R-:W1:Y:S01]  /*0a20*/  LDCU.64 UR4, c[0x4][0x8] ;  /* 0x01000100ff0477ac */ /* 0x000e620008000a00 */
[----:B0-----:R-:W-:-:S06]  /*0a30*/  IMAD.WIDE R6, R0, 0x4, R34 ;  /* 0x0000000400067825 */ /* 0x001fcc00078e0222 */
[----:B------:R0:W2:Y:S01]  /*0a40*/  LDG.E R6, desc[UR36][R6.64] ;  /* 0x0000002406067981 */ /* 0x0000a2000c1e1900 */
[----:B------:R-:W-:Y:S01]  /*0a50*/  IADD3 R27, PT, PT, R27, R0, RZ ;  /* 0x000000001b1b7210 */ /* 0x000fe20007ffe0ff */
[----:B------:R-:W3:Y:S02]  /*0a60*/  LDC.64 R2, c[0x4][R2] ;  /* 0x0100000002027b82 */ /* 0x000ee40000000a00 */
[----:B------:R4:W-:Y:S04]  /*0a70*/  STL.64 [R1], R16 ;  /* 0x0000001001007387 */ /* 0x0009e80000100a00 */
[----:B------:R4:W-:Y:S04]  /*0a80*/  STL.64 [R1+0x10], R26 ;  /* 0x0000101a01007387 */ /* 0x0009e80000100a00 */
[----:B------:R4:W-:Y:S01]  /*0a90*/  STL.64 [R1+0x8], R18 ;  /* 0x0000081201007387 */ /* 0x0009e20000100a00 */
[----:B-1----:R-:W-:Y:S01]  /*0aa0*/  MOV R4, UR4 ;  /* 0x0000000400047c02 */ /* 0x002fe20008000f00 */
[----:B------:R-:W-:-:S02]  /*0ab0*/  IMAD.U32 R5, RZ, RZ, UR5 ;  /* 0x00000005ff057e24 */ /* 0x000fc4000f8e00ff */
[----:B0-----:R-:W-:Y:S02]  /*0ac0*/  IMAD.MOV.U32 R7, RZ, RZ, R24 ;  /* 0x000000ffff077224 */ /* 0x001fe400078e0018 */
[----:B--2---:R-:W-:Y:S01]  /*0ad0*/  IMAD R34, R32, R6, R23 ;  /* 0x0000000620227224 */ /* 0x004fe200078e0217 */
[----:B---34-:R-:W-:-:S07]  /*0ae0*/  MOV R6, R25 ;  /* 0x0000001900067202 */ /* 0x018fce0000000f00 */
[----:B------:R-:W-:-:S07]  /*0af0*/  LEPC R20, `(.L_x_8) ;  /* 0x000000001014794e */ /* 0x000fce0000000000 */
[----:B------:R-:W-:Y:S05]  /*0b00*/  CALL.ABS.NOINC R2 ;  /* 0x0000000002007343 */ /* 0x000fea0003c00000 */
.L_x_8:
[----:B------:R-:W-:Y:S01]  /*0b10*/  MOV R27, UR38 ;  /* 0x00000026001b7c02 */ /* 0x000fe20008000f00 */
[----:B------:R-:W-:-:S03]  /*0b20*/  VIADD R28, R28, 0x8 ;  /* 0x000000081c1c7836 */ /* 0x000fc60000000000 */
[----:B------:R-:W-:-:S04]  /*0b30*/  LOP3.LUT R2, R27, 0x7ffffff8, RZ, 0xc0, !PT ;  /* 0x7ffffff81b027812 */ /* 0x000fc800078ec0ff */
[----:B------:R-:W-:-:S13]  /*0b40*/  ISETP.NE.AND P0, PT, R28, R2, PT ;  /* 0x000000021c00720c */ /* 0x000fda0003f05270 */
[----:B------:R-:W-:Y:S05]  /*0b50*/  @P0 BRA `(.L_x_9) ;  /* 0xfffffff400a00947 */ /* 0x000fea000383ffff */
[----:B------:R-:W-:Y:S05]  /*0b60*/  BSYNC.RECONVERGENT B6 ;  /* 0x0000000000067941 */ /* 0x000fea0003800200 */
.L_x_0:
[----:B------:R-:W-:-:S13]  /*0b70*/  ISETP.NE.AND P0, PT, R29, RZ, PT ;  /* 0x000000ff1d00720c */ /* 0x000fda0003f05270 */
[----:B------:R-:W-:Y:S05]  /*0b80*/  @!P0 BRA `(.L_x_10) ;  /* 0x0000000800908947 */ /* 0x000fea0003800000 */
[----:B------:R-:W-:Y:S02]  /*0b90*/  ISETP.GE.U32.AND P0, PT, R29, 0x4, PT ;  /* 0x000000041d00780c */ /* 0x000fe40003f06070 */
[----:B------:R-:W-:-:S11]  /*0ba0*/  LOP3.LUT R32, R27, 0x3, RZ, 0xc0, !PT ;  /* 0x000000031b207812 */ /* 0x000fd600078ec0ff */
[----:B------:R-:W-:Y:S05]  /*0bb0*/  @!P0 BRA `(.L_x_11) ;  /* 0x0000000400488947 */ /* 0x000fea0003800000 */
[----:B------:R-:W1:Y:S01]  /*0bc0*/  LDC.64 R6, c[0x0][0x380] ;  /* 0x0000e000ff067b82 */ /* 0x000e620000000a00 */
[----:B------:R-:W-:Y:S01]  /*0bd0*/  IADD3 R26, PT, PT, R31, R2, RZ ;  /* 0x000000021f1a7210 */ /* 0x000fe20007ffe0ff */
[----:B------:R-:W-:-:S06]  /*0be0*/  IMAD R27, R2, R27, R30 ;  /* 0x0000001b021b7224 */ /* 0x000fcc00078e021e */
[----:B------:R-:W2:Y:S01]  /*0bf0*/  LDC.64 R22, c[0x0][0x388] ;  /* 0x0000e200ff167b82 */ /* 0x000ea20000000a00 */
[----:B------:R-:W-:Y:S01]  /*0c00*/  MOV R8, 0x0 ;  /* 0x0000000000087802 */ /* 0x000fe20000000f00 */
[----:B------:R-:W3:Y:S01]  /*0c10*/  LDCU.64 UR4, c[0x4][0x8] ;  /* 0x01000100ff0477ac */ /* 0x000ee20008000a00 */
[----:B-1----:R-:W-:-:S06]  /*0c20*/  IMAD.WIDE.U32 R6, R26, 0x4, R6 ;  /* 0x000000041a067825 */ /* 0x002fcc00078e0006 */
[----:B0-----:R0:W4:Y:S01]  /*0c30*/  LDG.E R7, desc[UR36][R6.64] ;  /* 0x0000002406077981 */ /* 0x001122000c1e1900 */
[----:B--2---:R-:W-:-:S05]  /*0c40*/  IMAD.WIDE R22, R27, 0x4, R22 ;  /* 0x000000041b167825 */ /* 0x004fca00078e0216 */
[----:B------:R-:W4:Y:S01]  /*0c50*/  LDG.E R33, desc[UR36][R22.64] ;  /* 0x0000002416217981 */ /* 0x000f22000c1e1900 */
[----:B------:R-:W1:Y:S03]  /*0c60*/  LDC.64 R8, c[0x4][R8] ;  /* 0x0100000008087b82 */ /* 0x000e660000000a00 */
[----:B------:R2:W-:Y:S04]  /*0c70*/  STL.64 [R1], R16 ;  /* 0x0000001001007387 */ /* 0x0005e80000100a00 */
[----:B------:R2:W-:Y:S04]  /*0c80*/  STL.64 [R1+0x8], R18 ;  /* 0x0000081201007387 */ /* 0x0005e80000100a00 */
[----:B------:R2:W-:Y:S01]  /*0c90*/  STL.64 [R1+0x10], R26 ;  /* 0x0000101a01007387 */ /* 0x0005e20000100a00 */
[----:B---3--:R-:W-:Y:S01]  /*0ca0*/  IMAD.U32 R4, RZ, RZ, UR4 ;  /* 0x00000004ff047e24 */ /* 0x008fe2000f8e00ff */
[----:B------:R-:W-:Y:S01]  /*0cb0*/  MOV R5, UR5 ;  /* 0x0000000500057c02 */ /* 0x000fe20008000f00 */
[----:B0-----:R-:W-:-:S02]  /*0cc0*/  IMAD.MOV.U32 R6, RZ, RZ, R25 ;  /* 0x000000ffff067224 */ /* 0x001fc400078e0019 */
[----:B----4-:R-:W-:Y:S01]  /*0cd0*/  IMAD R33, R7, R33, R34 ;  /* 0x0000002107217224 */ /* 0x010fe200078e0222 */
[----:B-12---:R-:W-:-:S07]  /*0ce0*/  MOV R7, R24 ;  /* 0x0000001800077202 */ /* 0x006fce0000000f00 */
[----:B------:R-:W-:-:S07]  /*0cf0*/  LEPC R20, `(.L_x_12) ;  /* 0x000000001014794e */ /* 0x000fce0000000000 */
[----:B------:R-:W-:Y:S05]  /*0d00*/  CALL.ABS.NOINC R8 ;  /* 0x0000000008007343 */ /* 0x000fea0003c00000 */
.L_x_12:
[----:B------:R-:W0:Y:S01]  /*0d10*/  LDC R29, c[0x0][0x398] ;  /* 0x0000e600ff1d7b82 */ /* 0x000e220000000800 */
[----:B------:R-:W1:Y:S01]  /*0d20*/  LDCU.64 UR4, c[0x0][0x380] ;  /* 0x00007000ff0477ac */ /* 0x000e620008000a00 */
[----:B------:R-:W-:-:S05]  /*0d30*/  IADD3 R0, P0, PT, R31, R2, RZ ;  /* 0x000000021f007210 */ /* 0x000fca0007f1e0ff */
[----:B------:R-:W-:Y:S01]  /*0d40*/  IMAD.X R3, RZ, RZ, RZ, P0 ;  /* 0x000000ffff037224 */ /* 0x000fe200000e06ff */
[----:B-1----:R-:W-:-:S04]  /*0d50*/  LEA R36, P0, R0, UR4, 0x2 ;  /* 0x0000000400247c11 */ /* 0x002fc8000f8010ff */
[----:B------:R-:W-:Y:S01]  /*0d60*/  LEA.HI.X R37, R0, UR5, R3, 0x2, P0 ;  /* 0x0000000500257c11 */ /* 0x000fe200080f1403 */
[----:B0-----:R-:W-:-:S04]  /*0d70*/  IMAD.WIDE R22, R29, 0x4, R22 ;  /* 0x000000041d167825 */ /* 0x001fc800078e0216 */
[----:B------:R-:W-:Y:S01]  /*0d80*/  VIADD R28, R26, 0x1 ;  /* 0x000000011a1c7836 */ /* 0x000fe20000000000 */
[----:B------:R-:W2:Y:S01]  /*0d90*/  LDG.E R3, desc[UR36][R22.64] ;  /* 0x0000002416037981 */ /* 0x000ea2000c1e1900 */
[----:B------:R-:W0:Y:S03]  /*0da0*/  LDCU.64 UR4, c[0x4][0x8] ;  /* 0x01000100ff0477ac */ /* 0x000e260008000a00 */
[----:B------:R-:W2:Y:S01]  /*0db0*/  LDG.E R0, desc[UR36][R36.64+0x4] ;  /* 0x0000042424007981 */ /* 0x000ea2000c1e1900 */
[----:B------:R-:W-:Y:S01]  /*0dc0*/  IADD3 R29, PT, PT, R27, R29, RZ ;  /* 0x0000001d1b1d7210 */ /* 0x000fe20007ffe0ff */
[----:B------:R-:W-:Y:S01]  /*0dd0*/  IMAD.MOV.U32 R7, RZ, RZ, R24 ;  /* 0x000000ffff077224 */ /* 0x000fe200078e0018 */
[----:B------:R-:W-:Y:S01]  /*0de0*/  MOV R27, 0x0 ;  /* 0x00000000001b7802 */ /* 0x000fe20000000f00 */
[----:B------:R1:W-:Y:S01]  /*0df0*/  STL.64 [R1], R16 ;  /* 0x0000001001007387 */ /* 0x0003e20000100a00 */
[----:B------:R-:W-:-:S02]  /*0e00*/  MOV R6, R25 ;  /* 0x0000001900067202 */ /* 0x000fc40000000f00 */
[----:B------:R1:W3:Y:S01]  /*0e10*/  LDC.64 R8, c[0x4][R27] ;  /* 0x010000001b087b82 */ /* 0x0002e20000000a00 */
[----:B------:R1:W-:Y:S04]  /*0e20*/  STL.64 [R1+0x10], R28 ;  /* 0x0000101c01007387 */ /* 0x0003e80000100a00 */
[----:B------:R1:W-:Y:S01]  /*0e30*/  STL.64 [R1+0x8], R18 ;  /* 0x0000081201007387 */ /* 0x0003e20000100a00 */
[----:B0-----:R-:W-:Y:S01]  /*0e40*/  MOV R4, UR4 ;  /* 0x0000000400047c02 */ /* 0x001fe20008000f00 */
[----:B------:R-:W-:Y:S02]  /*0e50*/  IMAD.U32 R5, RZ, RZ, UR5 ;  /* 0x00000005ff057e24 */ /* 0x000fe4000f8e00ff */
[----:B-123--:R-:W-:-:S07]  /*0e60*/  IMAD R33, R0, R3, R33 ;  /* 0x0000000300217224 */ /* 0x00efce00078e0221 */
[----:B------:R-:W-:-:S07]  /*0e70*/  LEPC R20, `(.L_x_13) ;  /* 0x000000001014794e */ /* 0x000fce0000000000 */
[----:B------:R-:W-:Y:S05]  /*0e80*/  CALL.ABS.NOINC R8 ;  /* 0x0000000008007343 */ /* 0x000fea0003c00000 */
.L_x_13:
        /* <DEDUP_REMOVED lines=18> */
.L_x_14:
[----:B------:R-:W0:Y:S01]  /*0fb0*/  LDC R0, c[0x0][0x398] ;  /* 0x0000e600ff007b82 */ /* 0x000e220000000800 */
[----:B------:R-:W2:Y:S01]  /*0fc0*/  LDG.E R34, desc[UR36][R36.64+0xc] ;  /* 0x00000c2424227981 */ /* 0x000ea2000c1e1900 */
[----:B------:R-:W-:Y:S01]  /*0fd0*/  VIADD R28, R26, 0x3 ;  /* 0x000000031a1c7836 */ /* 0x000fe20000000000 */
[----:B------:R-:W1:Y:S01]  /*0fe0*/  LDCU.64 UR4, c[0x4][0x8] ;  /* 0x01000100ff0477ac */ /* 0x000e620008000a00 */
[----:B0-----:R-:W-:-:S06]  /*0ff0*/  IMAD.WIDE R22, R0, 0x4, R22 ;  /* 0x0000000400167825 */ /* 0x001fcc00078e0216 */
        /* <DEDUP_REMOVED lines=13> */
.L_x_15:
[----:B------:R-:W-:-:S07]  /*10d0*/  IADD3 R2, PT, PT, R2, 0x4, RZ ;  /* 0x0000000402027810 */ /* 0x000fce0007ffe0ff */
.L_x_11:
[----:B------:R-:W-:Y:S01]  /*10e0*/  ISETP.NE.AND P0, PT, R32, RZ, PT ;  /* 0x000000ff2000720c */ /* 0x000fe20003f05270 */
[----:B------:R-:W-:-:S12]  /*10f0*/  BSSY.RECONVERGENT B7, `(.L_x_10) ;  /* 0x000004d000077945 */ /* 0x000fd80003800200 */
[----:B------:R-:W-:Y:S05]  /*1100*/  @!P0 BRA `(.L_x_16) ;  /* 0x00000004002c8947 */ /* 0x000fea0003800000 */
[----:B------:R-:W-:Y:S01]  /*1110*/  ISETP.NE.AND P0, PT, R32, 0x1, PT ;  /* 0x000000012000780c */ /* 0x000fe20003f05270 */
[----:B------:R-:W-:-:S12]  /*1120*/  BSSY.RECONVERGENT B6, `(.L_x_17) ;  /* 0x0000030000067945 */ /* 0x000fd80003800200 */
[----:B------:R-:W-:Y:S05]  /*1130*/  @!P0 BRA `(.L_x_18) ;  /* 0x0000000000b88947 */ /* 0x000fea0003800000 */
[----:B------:R-:W1:Y:S01]  /*1140*/  LDC.64 R6, c[0x0][0x380] ;  /* 0x0000e000ff067b82 */ /* 0x000e620000000a00 */
[----:B------:R-:W2:Y:S01]  /*1150*/  LDCU UR4, c[0x0][0x398] ;  /* 0x00007300ff0477ac */ /* 0x000ea20008000800 */
[----:B------:R-:W-:-:S06]  /*1160*/  IMAD.IADD R22, R31, 0x1, R2 ;  /* 0x000000011f167824 */ /* 0x000fcc00078e0202 */
[----:B------:R-:W3:Y:S01]  /*1170*/  LDC.64 R26, c[0x0][0x388] ;  /* 0x0000e200ff1a7b82 */ /* 0x000ee20000000a00 */
[----:B--2---:R-:W-:Y:S01]  /*1180*/  IMAD R23, R2, UR4, R30 ;  /* 0x0000000402177c24 */ /* 0x004fe2000f8e021e */
[----:B------:R-:W-:Y:S01]  /*1190*/  MOV R28, 0x0 ;  /* 0x00000000001c7802 */ /* 0x000fe20000000f00 */
[----:B------:R2:W-:Y:S01]  /*11a0*/  STL.64 [R1], R16 ;  /* 0x0000001001007387 */ /* 0x0005e20000100a00 */
[----:B------:R-:W4:Y:S01]  /*11b0*/  LDCU.64 UR4, c[0x4][0x8] ;  /* 0x01000100ff0477ac */ /* 0x000f220008000a00 */
[----:B-1----:R-:W-:-:S06]  /*11c0*/  IMAD.WIDE.U32 R6, R22, 0x4, R6 ;  /* 0x0000000416067825 */ /* 0x002fcc00078e0006 */
[----:B0-----:R0:W5:Y:S01]  /*11d0*/  LDG.E R7, desc[UR36][R6.64] ;  /* 0x0000002406077981 */ /* 0x001162000c1e1900 */
[----:B---3--:R-:W-:-:S05]  /*11e0*/  IMAD.WIDE R26, R23, 0x4, R26 ;  /* 0x00000004171a7825 */ /* 0x008fca00078e021a */
[----:B------:R-:W5:Y:S01]  /*11f0*/  LDG.E R0, desc[UR36][R26.64] ;  /* 0x000000241a007981 */ /* 0x000f62000c1e1900 */
[----:B------:R2:W1:Y:S03]  /*1200*/  LDC.64 R8, c[0x4][R28] ;  /* 0x010000001c087b82 */ /* 0x0004660000000a00 */
[----:B------:R2:W-:Y:S04]  /*1210*/  STL.64 [R1+0x8], R18 ;  /* 0x0000081201007387 */ /* 0x0005e80000100a00 */
[----:B------:R2:W-:Y:S01]  /*1220*/  STL.64 [R1+0x10], R22 ;  /* 0x0000101601007387 */ /* 0x0005e20000100a00 */
[----:B----4-:R-:W-:Y:S01]  /*1230*/  MOV R4, UR4 ;  /* 0x0000000400047c02 */ /* 0x010fe20008000f00 */
[----:B------:R-:W-:Y:S01]  /*1240*/  IMAD.U32 R5, RZ, RZ, UR5 ;  /* 0x00000005ff057e24 */ /* 0x000fe2000f8e00ff */
[----:B0-----:R-:W-:Y:S01]  /*1250*/  MOV R6, R25 ;  /* 0x0000001900067202 */ /* 0x001fe20000000f00 */
[----:B-----5:R-:W-:-:S02]  /*1260*/  IMAD R34, R7, R0, R34 ;  /* 0x0000000007227224 */ /* 0x020fc400078e0222 */
[----:B-12---:R-:W-:-:S07]  /*1270*/  IMAD.MOV.U32 R7, RZ, RZ, R24 ;  /* 0x000000ffff077224 */ /* 0x006fce00078e0018 */
[----:B------:R-:W-:-:S07]  /*1280*/  LEPC R20, `(.L_x_19) ;  /* 0x000000001014794e */ /* 0x000fce0000000000 */
[----:B------:R-:W-:Y:S05]  /*1290*/  CALL.ABS.NOINC R8 ;  /* 0x0000000008007343 */ /* 0x000fea0003c00000 */
.L_x_19:
[----:B------:R-:W0:Y:S01]  /*12a0*/  LDC R4, c[0x0][0x398] ;  /* 0x0000e600ff047b82 */ /* 0x000e220000000800 */
[----:B------:R-:W1:Y:S01]  /*12b0*/  LDCU.64 UR4, c[0x0][0x380] ;  /* 0x00007000ff0477ac */ /* 0x000e620008000a00 */
[----:B------:R-:W-:-:S04]  /*12c0*/  IADD3 R0, P0, PT, R31, R2, RZ ;  /* 0x000000021f007210 */ /* 0x000fc80007f1e0ff */
[----:B------:R-:W-:Y:S02]  /*12d0*/  IADD3.X R3, PT, PT, RZ, RZ, RZ, P0, !PT ;  /* 0x000000ffff037210 */ /* 0x000fe400007fe4ff */
[----:B-1----:R-:W-:-:S04]  /*12e0*/  LEA R6, P0, R0, UR4, 0x2 ;  /* 0x0000000400067c11 */ /* 0x002fc8000f8010ff */
[----:B------:R-:W-:Y:S01]  /*12f0*/  LEA.HI.X R7, R0, UR5, R3, 0x2, P0 ;  /* 0x0000000500077c11 */ /* 0x000fe200080f1403 */
[----:B0-----:R-:W-:Y:S01]  /*1300*/  IMAD.WIDE R26, R4, 0x4, R26 ;  /* 0x00000004041a7825 */ /* 0x001fe200078e021a */
[----:B------:R-:W-:Y:S01]  /*1310*/  IADD3 R22, PT, PT, R22, 0x1, RZ ;  /* 0x0000000116167810 */ /* 0x000fe20007ffe0ff */
[----:B------:R0:W-:Y:S01]  /*1320*/  STL.64 [R1], R16 ;  /* 0x0000001001007387 */ /* 0x0001e20000100a00 */
[----:B------:R-:W1:Y:S01]  /*1330*/  LDC.64 R28, c[0x4][R28] ;  /* 0x010000001c1c7b82 */ /* 0x000e620000000a00 */
[----:B------:R-:W-:Y:S01]  /*1340*/  IMAD.IADD R23, R23, 0x1, R4 ;  /* 0x0000000117177824 */ /* 0x000fe200078e0204 */
[----:B------:R-:W2:Y:S01]  /*1350*/  LDCU.64 UR4, c[0x4][0x8] ;  /* 0x01000100ff0477ac */ /* 0x000ea20008000a00 */
[----:B------:R-:W3:Y:S04]  /*1360*/  LDG.E R26, desc[UR36][R26.64] ;  /* 0x000000241a1a7981 */ /* 0x000ee8000c1e1900 */
[----:B------:R4:W3:Y:S04]  /*1370*/  LDG.E R7, desc[UR36][R6.64+0x4] ;  /* 0x0000042406077981 */ /* 0x0008e8000c1e1900 */
[----:B------:R0:W-:Y:S04]  /*1380*/  STL.64 [R1+0x10], R22 ;  /* 0x0000101601007387 */ /* 0x0001e80000100a00 */
[----:B------:R0:W-:Y:S01]  /*1390*/  STL.64 [R1+0x8], R18 ;  /* 0x0000081201007387 */ /* 0x0001e20000100a00 */
[----:B----4-:R-:W-:-:S02]  /*13a0*/  IMAD.MOV.U32 R6, RZ, RZ, R25 ;  /* 0x000000ffff067224 */ /* 0x010fc400078e0019 */
[----:B--2---:R-:W-:Y:S01]  /*13b0*/  IMAD.U32 R4, RZ, RZ, UR4 ;  /* 0x00000004ff047e24 */ /* 0x004fe2000f8e00ff */
[----:B------:R-:W-:Y:S01]  /*13c0*/  MOV R5, UR5 ;  /* 0x0000000500057c02 */ /* 0x000fe20008000f00 */
[----:B---3--:R-:W-:Y:S01]  /*13d0*/  IMAD R34, R7, R26, R34 ;  /* 0x0000001a07227224 */ /* 0x008fe200078e0222 */
[----:B01----:R-:W-:-:S07]  /*13e0*/  MOV R7, R24 ;  /* 0x0000001800077202 */ /* 0x003fce0000000f00 */
[----:B------:R-:W-:-:S07]  /*13f0*/  LEPC R20, `(.L_x_20) ;  /* 0x000000001014794e */ /* 0x000fce0000000000 */
[----:B------:R-:W-:Y:S05]  /*1400*/  CALL.ABS.NOINC R28 ;  /* 0x000000001c007343 */ /* 0x000fea0003c00000 */
.L_x_20:
[----:B------:R-:W-:-:S07]  /*1410*/  VIADD R2, R2, 0x2 ;  /* 0x0000000202027836 */ /* 0x000fce0000000000 */
.L_x_18:
[----:B0-----:R-:W-:Y:S05]  /*1420*/  BSYNC.RECONVERGENT B6 ;  /* 0x0000000000067941 */ /* 0x001fea0003800200 */
.L_x_17:
[----:B------:R-:W0:Y:S02]  /*1430*/  LDCU UR5, c[0x0][0x398] ;  /* 0x00007300ff0577ac */ /* 0x000e240008000800 */
[----:B0-----:R-:W-:-:S04]  /*1440*/  ULOP3.LUT UR4, UR5, 0x1, URZ, 0xc0, !UPT ;  /* 0x0000000105047892 */ /* 0x001fc8000f8ec0ff */
[----:B------:R-:W-:-:S09]  /*1450*/  UISETP.NE.U32.AND UP0, UPT, UR4, 0x1, UPT ;  /* 0x000000010400788c */ /* 0x000fd2000bf05070 */
[----:B------:R-:W-:Y:S05]  /*1460*/  BRA.U UP0, `(.L_x_16) ;  /* 0x0000000100547547 */ /* 0x000fea000b800000 */
[----:B------:R-:W0:Y:S01]  /*1470*/  LDC.64 R4, c[0x0][0x380] ;  /* 0x0000e000ff047b82 */ /* 0x000e220000000a00 */
[----:B------:R-:W-:Y:S01]  /*1480*/  IADD3 R8, PT, PT, R31, R2, RZ ;  /* 0x000000021f087210 */ /* 0x000fe20007ffe0ff */
[----:B------:R-:W-:-:S06]  /*1490*/  IMAD R9, R2, UR5, R30 ;  /* 0x0000000502097c24 */ /* 0x000fcc000f8e021e */
[----:B------:R-:W1:Y:S01]  /*14a0*/  LDC.64 R10, c[0x0][0x388] ;  /* 0x0000e200ff0a7b82 */ /* 0x000e620000000a00 */
[----:B------:R-:W-:Y:S01]  /*14b0*/  MOV R0, 0x0 ;  /* 0x0000000000007802 */ /* 0x000fe20000000f00 */
[----:B------:R2:W-:Y:S01]  /*14c0*/  STL.64 [R1], R16 ;  /* 0x0000001001007387 */ /* 0x0005e20000100a00 */
[----:B------:R-:W3:Y:S01]  /*14d0*/  LDCU.64 UR4, c[0x4][0x8] ;  /* 0x01000100ff0477ac */ /* 0x000ee20008000a00 */
[----:B0-----:R-:W-:-:S06]  /*14e0*/  IMAD.WIDE.U32 R2, R8, 0x4, R4 ;  /* 0x0000000408027825 */ /* 0x001fcc00078e0004 */
[----:B------:R-:W4:Y:S01]  /*14f0*/  LDG.E R3, desc[UR36][R2.64] ;  /* 0x0000002402037981 */ /* 0x000f22000c1e1900 */
[----:B-1----:R-:W-:-:S06]  /*1500*/  IMAD.WIDE R10, R9, 0x4, R10 ;  /* 0x00000004090a7825 */ /* 0x002fcc00078e020a */
[----:B------:R-:W4:Y:S01]  /*1510*/  LDG.E R10, desc[UR36][R10.64] ;  /* 0x000000240a0a7981 */ /* 0x000f22000c1e1900 */
[----:B------:R2:W0:Y:S03]  /*1520*/  LDC.64 R12, c[0x4][R0] ;  /* 0x01000000000c7b82 */ /* 0x0004260000000a00 */
[----:B------:R2:W-:Y:S04]  /*1530*/  STL.64 [R1+0x10], R8 ;  /* 0x0000100801007387 */ /* 0x0005e80000100a00 */
[----:B------:R2:W-:Y:S01]  /*1540*/  STL.64 [R1+0x8], R18 ;  /* 0x0000081201007387 */ /* 0x0005e20000100a00 */
[----:B---3--:R-:W-:Y:S01]  /*1550*/  IMAD.U32 R4, RZ, RZ, UR4 ;  /* 0x00000004ff047e24 */ /* 0x008fe2000f8e00ff */
[----:B------:R-:W-:Y:S01]  /*1560*/  MOV R5, UR5 ;  /* 0x0000000500057c02 */ /* 0x000fe20008000f00 */
[----:B------:R-:W-:Y:S01]  /*1570*/  IMAD.MOV.U32 R6, RZ, RZ, R25 ;  /* 0x000000ffff067224 */ /* 0x000fe200078e0019 */
[----:B------:R-:W-:Y:S01]  /*1580*/  MOV R7, R24 ;  /* 0x0000001800077202 */ /* 0x000fe20000000f00 */
[----:B0-2-4-:R-:W-:-:S07]  /*1590*/  IMAD R34, R3, R10, R34 ;  /* 0x0000000a03227224 */ /* 0x015fce00078e0222 */
[----:B------:R-:W-:-:S07]  /*15a0*/  LEPC R20, `(.L_x_16) ;  /* 0x000000001014794e */ /* 0x000fce0000000000 */
[----:B------:R-:W-:Y:S05]  /*15b0*/  CALL.ABS.NOINC R12 ;  /* 0x000000000c007343 */ /* 0x000fea0003c00000 */
.L_x_16:
[----:B0-----:R-:W-:Y:S05]  /*15c0*/  BSYNC.RECONVERGENT B7 ;  /* 0x0000000000077941 */ /* 0x001fea0003800200 */
.L_x_10:
[----:B------:R-:W-:Y:S01]  /*15d0*/  IMAD.IADD R30, R30, 0x1, R31 ;  /* 0x000000011e1e7824 */ /* 0x000fe200078e021f */
[----:B------:R-:W-:Y:S01]  /*15e0*/  MOV R0, 0x0 ;  /* 0x0000000000007802 */ /* 0x000fe20000000f00 */
[----:B------:R1:W-:Y:S01]  /*15f0*/  STL.64 [R1], R16 ;  /* 0x0000001001007387 */ /* 0x0003e20000100a00 */
[----:B------:R-:W2:Y:S01]  /*1600*/  LDCU.64 UR4, c[0x4][0x10] ;  /* 0x01000200ff0477ac */ /* 0x000ea20008000a00 */
[----:B------:R-:W-:Y:S01]  /*1610*/  MOV R6, R25 ;  /* 0x0000001900067202 */ /* 0x000fe20000000f00 */
[----:B------:R1:W3:Y:S01]  /*1620*/  LDC.64 R2, c[0x4][R0] ;  /* 0x0100000000027b82 */ /* 0x0002e20000000a00 */
[----:B------:R1:W-:Y:S01]  /*1630*/  STL.64 [R1+0x8], R18 ;  /* 0x0000081201007387 */ /* 0x0003e20000100a00 */
[----:B------:R-:W-:-:S03]  /*1640*/  MOV R7, R24 ;  /* 0x0000001800077202 */ /* 0x000fc60000000f00 */
[----:B------:R1:W-:Y:S01]  /*1650*/  STL [R1+0x10], R30 ;  /* 0x0000101e01007387 */ /* 0x0003e20000100800 */
[----:B--2---:R-:W-:Y:S01]  /*1660*/  MOV R4, UR4 ;  /* 0x0000000400047c02 */ /* 0x004fe20008000f00 */
[----:B-1----:R-:W-:-:S07]  /*1670*/  IMAD.U32 R5, RZ, RZ, UR5 ;  /* 0x00000005ff057e24 */ /* 0x002fce000f8e00ff */
[----:B------:R-:W-:-:S07]  /*1680*/  LEPC R20, `(.L_x_21) ;  /* 0x000000001014794e */ /* 0x000fce0000000000 */
[----:B0--3--:R-:W-:Y:S05]  /*1690*/  CALL.ABS.NOINC R2 ;  /* 0x0000000002007343 */ /* 0x009fea0003c00000 */
.L_x_21:
[----:B------:R-:W0:Y:S02]  /*16a0*/  LDC.64 R2, c[0x0][0x390] ;  /* 0x0000e400ff027b82 */ /* 0x000e240000000a00 */
[----:B0-----:R-:W-:-:S05]  /*16b0*/  IMAD.WIDE R30, R30, 0x4, R2 ;  /* 0x000000041e1e7825 */ /* 0x001fca00078e0202 */
[----:B------:R-:W-:Y:S01]  /*16c0*/  STG.E desc[UR36][R30.64], R34 ;  /* 0x000000221e007986 */ /* 0x000fe2000c101924 */
[----:B------:R-:W-:Y:S05]  /*16d0*/  EXIT ;  /* 0x000000000000794d */ /* 0x000fea0003800000 */
.L_x_22:
[----:B------:R-:W-:-:S00]  /*16e0*/  BRA `(.L_x_22) ;  /* 0xfffffffc00fc7947 */ /* 0x000fc0000383ffff */
[----:B------:R-:W-:-:S00]  /*16f0*/  NOP ;  /* 0x0000000000007918 */ /* 0x000fc00000000000 */
        /* <DEDUP_REMOVED lines=8> */
.L_x_23:


//--------------------- .nv.global.init           --------------------------
	.section	.nv.global.init,"aw",@progbits
.nv.global.init:
	.type		$str$1,@object
	.size		$str$1,($str - $str$1)
$str$1:
        /*0000*/ 	.byte	0x42, 0x6c, 0x6f, 0x63, 0x6b, 0x20, 0x20, 0x78, 0x3a, 0x25, 0x64, 0x2c, 0x79, 0x3a, 0x25, 0x64
        /*0010*/ 	.byte	0x20, 0x54, 0x68, 0x72, 0x65, 0x61, 0x64, 0x20, 0x78, 0x3a, 0x25, 0x64, 0x2c, 0x79, 0x3a, 0x25
        /*0020*/ 	.byte	0x64, 0x20, 0x3d, 0x3e, 0x20, 0x53, 0x61, 0x76, 0x69, 0x6e, 0x67, 0x20, 0x73, 0x75, 0x6d, 0x20
        /*0030*/ 	.byte	0x74, 0x6f, 0x20, 0x43, 0x5b, 0x25, 0x64, 0x5d, 0x0a, 0x00
	.type		$str,@object
	.size		$str,(.L_0 - $str)
$str:
        /*003a*/ 	.byte	0x42, 0x6c, 0x6f, 0x63, 0x6b, 0x20, 0x20, 0x78, 0x3a, 0x25, 0x64, 0x2c, 0x79, 0x3a, 0x25, 0x64
        /*004a*/ 	.byte	0x20, 0x54, 0x68, 0x72, 0x65, 0x61, 0x64, 0x20, 0x78, 0x3a, 0x25, 0x64, 0x2c, 0x79, 0x3a, 0x25
        /*005a*/ 	.byte	0x64, 0x20, 0x3d, 0x3e, 0x20, 0x41, 0x64, 0x64, 0x69, 0x6e, 0x67, 0x20, 0x41, 0x5b, 0x25, 0x64
        /*006a*/ 	.byte	0x5d, 0x20, 0x2b, 0x20, 0x42, 0x5b, 0x25, 0x64, 0x5d, 0x20, 0x74, 0x6f, 0x20, 0x73, 0x75, 0x6d
        /*007a*/ 	.byte	0x0a, 0x00
.L_0:


//--------------------- .nv.shared.reserved.0     --------------------------
	.section	.nv.shared.reserved.0,"aw",@nobits
	.weak		__nv_reservedSMEM_offset_0_alias
	.size		__nv_reservedSMEM_offset_0_alias, 0, 64
	.other		__nv_reservedSMEM_offset_0_alias,@"STO_CUDA_RESERVED_SHARED STV_DEFAULT"
__nv_reservedSMEM_offset_0_alias:
	.zero		0
	.zero		64


//--------------------- .nv.constant0._Z15matrix_multiplyPiS_S_i --------------------------
	.section	.nv.constant0._Z15matrix_multiplyPiS_S_i,"a",@progbits
	.sectionflags	@""
	.align	4
.nv.constant0._Z15matrix_multiplyPiS_S_i:
	.zero		924


//--------------------- SYMBOLS --------------------------

	.type		.nv.reservedSmem.offset0,@object
	.size		.nv.reservedSmem.offset0,0x4
	.type		vprintf,@function
